//
// Generated by NVIDIA NVVM Compiler
//
// Compiler Build ID: CL-36424714
// Cuda compilation tools, release 13.0, V13.0.88
// Based on NVVM 20.0.0
//

.version 9.0
.target sm_100
.address_size 64

	// .globl	_Z7softmaxILi128EEvPfS0_S0_Pii
// _ZZ7softmaxILi128EEvPfS0_S0_PiiE4smem has been demoted

.visible .entry _Z7softmaxILi128EEvPfS0_S0_Pii(
	.param .u64 .ptr .align 1 _Z7softmaxILi128EEvPfS0_S0_Pii_param_0,
	.param .u64 .ptr .align 1 _Z7softmaxILi128EEvPfS0_S0_Pii_param_1,
	.param .u64 .ptr .align 1 _Z7softmaxILi128EEvPfS0_S0_Pii_param_2,
	.param .u64 .ptr .align 1 _Z7softmaxILi128EEvPfS0_S0_Pii_param_3,
	.param .u32 _Z7softmaxILi128EEvPfS0_S0_Pii_param_4
)
{
	.reg .pred 	%p<16>;
	.reg .b32 	%r<32>;
	.reg .b32 	%f<38>;
	.reg .b64 	%rd<13>;
	// demoted variable
	.shared .align 4 .b8 _ZZ7softmaxILi128EEvPfS0_S0_PiiE4smem[16];
	ld.param.u64 	%rd3, [_Z7softmaxILi128EEvPfS0_S0_Pii_param_0];
	ld.param.u64 	%rd4, [_Z7softmaxILi128EEvPfS0_S0_Pii_param_1];
	ld.param.u64 	%rd5, [_Z7softmaxILi128EEvPfS0_S0_Pii_param_2];
	ld.param.u64 	%rd6, [_Z7softmaxILi128EEvPfS0_S0_Pii_param_3];
	ld.param.u32 	%r5, [_Z7softmaxILi128EEvPfS0_S0_Pii_param_4];
	cvta.to.global.u64 	%rd1, %rd6;
	cvta.to.global.u64 	%rd2, %rd5;
	mov.u32 	%r1, %tid.x;
	mov.u32 	%r6, %ntid.x;
	mov.u32 	%r7, %ctaid.x;
	mad.lo.s32 	%r2, %r6, %r7, %r1;
	setp.ge.s32 	%p1, %r2, %r5;
	mov.f32 	%f36, 0f00000000;
	@%p1 bra 	$L__BB0_2;
	cvta.to.global.u64 	%rd7, %rd3;
	mul.wide.s32 	%rd8, %r2, 4;
	add.s64 	%rd9, %rd7, %rd8;
	ld.global.f32 	%f8, [%rd9];
	fma.rn.f32 	%f9, %f8, 0f3BBB989D, 0f3F000000;
	cvt.sat.f32.f32 	%f10, %f9;
	mov.f32 	%f11, 0f4B400001;
	mov.f32 	%f12, 0f437C0000;
	fma.rm.f32 	%f13, %f10, %f12, %f11;
	add.f32 	%f14, %f13, 0fCB40007F;
	neg.f32 	%f15, %f14;
	fma.rn.f32 	%f16, %f8, 0f3FB8AA3B, %f15;
	fma.rn.f32 	%f17, %f8, 0f32A57060, %f16;
	mov.b32 	%r8, %f13;
	shl.b32 	%r9, %r8, 23;
	mov.b32 	%f18, %r9;
	ex2.approx.ftz.f32 	%f19, %f17;
	mul.f32 	%f36, %f19, %f18;
$L__BB0_2:
	and.b32  	%r3, %r1, 31;
	mov.b32 	%r10, %f36;
	shfl.sync.bfly.b32	%r11|%p2, %r10, 16, 31, -1;
	mov.b32 	%f20, %r11;
	add.f32 	%f21, %f36, %f20;
	mov.b32 	%r12, %f21;
	shfl.sync.bfly.b32	%r13|%p3, %r12, 8, 31, -1;
	mov.b32 	%f22, %r13;
	add.f32 	%f23, %f21, %f22;
	mov.b32 	%r14, %f23;
	shfl.sync.bfly.b32	%r15|%p4, %r14, 4, 31, -1;
	mov.b32 	%f24, %r15;
	add.f32 	%f25, %f23, %f24;
	mov.b32 	%r16, %f25;
	shfl.sync.bfly.b32	%r17|%p5, %r16, 2, 31, -1;
	mov.b32 	%f26, %r17;
	add.f32 	%f27, %f25, %f26;
	mov.b32 	%r18, %f27;
	shfl.sync.bfly.b32	%r19|%p6, %r18, 1, 31, -1;
	mov.b32 	%f28, %r19;
	add.f32 	%f3, %f27, %f28;
	setp.ne.s32 	%p7, %r3, 0;
	@%p7 bra 	$L__BB0_4;
	shr.u32 	%r20, %r1, 3;
	mov.u32 	%r21, _ZZ7softmaxILi128EEvPfS0_S0_PiiE4smem;
	add.s32 	%r22, %r21, %r20;
	st.shared.f32 	[%r22], %f3;
$L__BB0_4:
	bar.sync 	0;
	setp.gt.u32 	%p8, %r1, 31;
	@%p8 bra 	$L__BB0_10;
	setp.gt.u32 	%p9, %r3, 3;
	mov.f32 	%f37, 0f00000000;
	@%p9 bra 	$L__BB0_7;
	shl.b32 	%r23, %r3, 2;
	mov.u32 	%r24, _ZZ7softmaxILi128EEvPfS0_S0_PiiE4smem;
	add.s32 	%r25, %r24, %r23;
	ld.shared.f32 	%f37, [%r25];
$L__BB0_7:
	setp.ne.s32 	%p10, %r3, 0;
	mov.b32 	%r26, %f37;
	shfl.sync.bfly.b32	%r27|%p11, %r26, 2, 31, -1;
	mov.b32 	%f30, %r27;
	add.f32 	%f31, %f37, %f30;
	mov.b32 	%r28, %f31;
	shfl.sync.bfly.b32	%r29|%p12, %r28, 1, 31, -1;
	mov.b32 	%f32, %r29;
	add.f32 	%f6, %f31, %f32;
	@%p10 bra 	$L__BB0_10;
	atom.global.add.f32 	%f33, [%rd2], %f6;
	membar.gl;
	setp.ne.s32 	%p13, %r1, 0;
	@%p13 bra 	$L__BB0_10;
	atom.global.add.u32 	%r30, [%rd1], 1;
$L__BB0_10:
	mov.u32 	%r4, %nctaid.x;
$L__BB0_11:
	atom.global.or.b32 	%r31, [%rd1], 0;
	setp.ne.s32 	%p14, %r31, %r4;
	@%p14 bra 	$L__BB0_11;
	setp.ge.s32 	%p15, %r2, %r5;
	@%p15 bra 	$L__BB0_14;
	ld.global.f32 	%f34, [%rd2];
	div.rn.f32 	%f35, %f36, %f34;
	cvta.to.global.u64 	%rd10, %rd4;
	mul.wide.s32 	%rd11, %r2, 4;
	add.s64 	%rd12, %rd10, %rd11;
	st.global.f32 	[%rd12], %f35;
$L__BB0_14:
	ret;

}


// ===== COMPILED SASS (sm_100) =====

	.target	sm_100

	.elftype	@"ET_EXEC"


//--------------------- .note.nv.tkinfo           --------------------------
	.section	.note.nv.tkinfo,"",@"SHT_NOTE"
	.sectionflags	@"SHF_NOTE_NV_TKINFO"
	.tkinfo
        /*0018*/ 	.word	0x00000002
        /*0030*/ 	.string	""
        /*0030*/ 	.string	"ptxas"
        /*0030*/ 	.string	"Cuda compilation tools, release 13.0, V13.0.88"
        /*0030*/ 	.string	"Build cuda_13.0.r13.0/compiler.36424714_0"
        /*0030*/ 	.string	"-arch sm_100 -m 64 "



//--------------------- .note.nv.cuinfo           --------------------------
	.section	.note.nv.cuinfo,"",@"SHT_NOTE"
	.sectionflags	@"SHF_NOTE_NV_CUINFO"
        /*0018*/ 	.short	0x0002
        /*001a*/ 	.short	0x0064
        /*001c*/ 	.short	0x0082
	.zero		2


//--------------------- .nv.info                  --------------------------
	.section	.nv.info,"",@"SHT_CUDA_INFO"
	.align	4


	//----- nvinfo : EIATTR_REGCOUNT
	.align		4
        /*0000*/ 	.byte	0x04, 0x2f
        /*0002*/ 	.short	(.L_1 - .L_0)
	.align		4
.L_0:
        /*0004*/ 	.word	index@(_Z7softmaxILi128EEvPfS0_S0_Pii)
        /*0008*/ 	.word	0x00000010


	//----- nvinfo : EIATTR_FRAME_SIZE
	.align		4
.L_1:
        /*000c*/ 	.byte	0x04, 0x11
        /*000e*/ 	.short	(.L_3 - .L_2)
	.align		4
.L_2:
        /*0010*/ 	.word	index@($__internal_0_$__cuda_sm3x_div_rn_noftz_f32_slowpath)
        /*0014*/ 	.word	0x00000000


	//----- nvinfo : EIATTR_FRAME_SIZE
	.align		4
.L_3:
        /*0018*/ 	.byte	0x04, 0x11
        /*001a*/ 	.short	(.L_5 - .L_4)
	.align		4
.L_4:
        /*001c*/ 	.word	index@(_Z7softmaxILi128EEvPfS0_S0_Pii)
        /*0020*/ 	.word	0x00000000


	//----- nvinfo : EIATTR_MIN_STACK_SIZE
	.align		4
.L_5:
        /*0024*/ 	.byte	0x04, 0x12
        /*0026*/ 	.short	(.L_7 - .L_6)
	.align		4
.L_6:
        /*0028*/ 	.word	index@(_Z7softmaxILi128EEvPfS0_S0_Pii)
        /*002c*/ 	.word	0x00000000
.L_7:


//--------------------- .nv.compat                --------------------------
	.section	.nv.compat,"",@"SHT_CUDA_COMPAT_INFO"
	.align	4
        /*0000*/ 	.byte	0x02, 0x09, 0x00, 0x00, 0x02, 0x02, 0x01, 0x00, 0x02, 0x05, 0x05, 0x00, 0x03, 0x07, 0x01, 0x01
        /*0010*/ 	.byte	0x02, 0x03, 0x00, 0x00, 0x02, 0x06, 0x01, 0x00, 0x04, 0x0b, 0x08, 0x00, 0x01, 0x00, 0x00, 0x00
        /*0020*/ 	.byte	0x00, 0x00, 0x00, 0x00


//--------------------- .nv.info._Z7softmaxILi128EEvPfS0_S0_Pii --------------------------
	.section	.nv.info._Z7softmaxILi128EEvPfS0_S0_Pii,"",@"SHT_CUDA_INFO"
	.sectionflags	@""
	.align	4


	//----- nvinfo : EIATTR_CUDA_API_VERSION
	.align		4
        /*0000*/ 	.byte	0x04, 0x37
        /*0002*/ 	.short	(.L_9 - .L_8)
.L_8:
        /*0004*/ 	.word	0x00000082


	//----- nvinfo : EIATTR_KPARAM_INFO
	.align		4
.L_9:
        /*0008*/ 	.byte	0x04, 0x17
        /*000a*/ 	.short	(.L_11 - .L_10)
.L_10:
        /*000c*/ 	.word	0x00000000
        /*0010*/ 	.short	0x0004
        /*0012*/ 	.short	0x0020
        /*0014*/ 	.byte	0x00, 0xf0, 0x11, 0x00


	//----- nvinfo : EIATTR_KPARAM_INFO
	.align		4
.L_11:
        /*0018*/ 	.byte	0x04, 0x17
        /*001a*/ 	.short	(.L_13 - .L_12)
.L_12:
        /*001c*/ 	.word	0x00000000
        /*0020*/ 	.short	0x0003
        /*0022*/ 	.short	0x0018
        /*0024*/ 	.byte	0x00, 0xf5, 0x21, 0x00


	//----- nvinfo : EIATTR_KPARAM_INFO
	.align		4
.L_13:
        /*0028*/ 	.byte	0x04, 0x17
        /*002a*/ 	.short	(.L_15 - .L_14)
.L_14:
        /*002c*/ 	.word	0x00000000
        /*0030*/ 	.short	0x0002
        /*0032*/ 	.short	0x0010
        /*0034*/ 	.byte	0x00, 0xf5, 0x21, 0x00


	//----- nvinfo : EIATTR_KPARAM_INFO
	.align		4
.L_15:
        /*0038*/ 	.byte	0x04, 0x17
        /*003a*/ 	.short	(.L_17 - .L_16)
.L_16:
        /*003c*/ 	.word	0x00000000
        /*0040*/ 	.short	0x0001
        /*0042*/ 	.short	0x0008
        /*0044*/ 	.byte	0x00, 0xf5, 0x21, 0x00


	//----- nvinfo : EIATTR_KPARAM_INFO
	.align		4
.L_17:
        /*0048*/ 	.byte	0x04, 0x17
        /*004a*/ 	.short	(.L_19 - .L_18)
.L_18:
        /*004c*/ 	.word	0x00000000
        /*0050*/ 	.short	0x0000
        /*0052*/ 	.short	0x0000
        /*0054*/ 	.byte	0x00, 0xf5, 0x21, 0x00


	//----- nvinfo : EIATTR_SPARSE_MMA_MASK
	.align		4
.L_19:
        /*0058*/ 	.byte	0x03, 0x50
        /*005a*/ 	.short	0x0000


	//----- nvinfo : EIATTR_MAXREG_COUNT
	.align		4
        /*005c*/ 	.byte	0x03, 0x1b
        /*005e*/ 	.short	0x00ff


	//----- nvinfo : EIATTR_NUM_BARRIERS
	.align		4
        /*0060*/ 	.byte	0x02, 0x4c
        /*0062*/ 	.byte	0x01
	.zero		1


	//----- nvinfo : EIATTR_MERCURY_ISA_VERSION
	.align		4
        /*0064*/ 	.byte	0x03, 0x5f
        /*0066*/ 	.short	0x0101


	//----- nvinfo : EIATTR_COOP_GROUP_MASK_REGIDS
	.align		4
        /*0068*/ 	.byte	0x04, 0x29
        /*006a*/ 	.short	(.L_21 - .L_20)


	//   ....[0]....
.L_20:
        /*006c*/ 	.word	0xffffffff


	//   ....[1]....
        /*0070*/ 	.word	0xffffffff


	//   ....[2]....
        /*0074*/ 	.word	0xffffffff


	//   ....[3]....
        /*0078*/ 	.word	0xffffffff


	//   ....[4]....
        /*007c*/ 	.word	0xffffffff


	//   ....[5]....
        /*0080*/ 	.word	0xffffffff


	//   ....[6]....
        /*0084*/ 	.word	0xffffffff


	//   ....[7]....
        /*0088*/ 	.word	0x05000006


	//   ....[8]....
        /*008c*/ 	.word	0x05000006


	//----- nvinfo : EIATTR_COOP_GROUP_INSTR_OFFSETS
	.align		4
.L_21:
        /*0090*/ 	.byte	0x04, 0x28
        /*0092*/ 	.short	(.L_23 - .L_22)


	//   ....[0]....
.L_22:
        /*0094*/ 	.word	0x00000170


	//   ....[1]....
        /*0098*/ 	.word	0x00000190


	//   ....[2]....
        /*009c*/ 	.word	0x000001c0


	//   ....[3]....
        /*00a0*/ 	.word	0x00000200


	//   ....[4]....
        /*00a4*/ 	.word	0x00000240


	//   ....[5]....
        /*00a8*/ 	.word	0x00000340


	//   ....[6]....
        /*00ac*/ 	.word	0x00000360


	//   ....[7]....
        /*00b0*/ 	.word	0x00000650


	//   ....[8]....
        /*00b4*/ 	.word	0x000006c0


	//----- nvinfo : EIATTR_VRC_CTA_INIT_COUNT
	.align		4
.L_23:
        /*00b8*/ 	.byte	0x02, 0x4a
	.zero		1
	.zero		1


	//----- nvinfo : EIATTR_EXIT_INSTR_OFFSETS
	.align		4
        /*00bc*/ 	.byte	0x04, 0x1c
        /*00be*/ 	.short	(.L_25 - .L_24)


	//   ....[0]....
.L_24:
        /*00c0*/ 	.word	0x000004d0


	//   ....[1]....
        /*00c4*/ 	.word	0x00000600


	//----- nvinfo : EIATTR_CRS_STACK_SIZE
	.align		4
.L_25:
        /*00c8*/ 	.byte	0x04, 0x1e
        /*00ca*/ 	.short	(.L_27 - .L_26)
.L_26:
        /*00cc*/ 	.word	0x00000000


	//----- nvinfo : EIATTR_CBANK_PARAM_SIZE
	.align		4
.L_27:
        /*00d0*/ 	.byte	0x03, 0x19
        /*00d2*/ 	.short	0x0024


	//----- nvinfo : EIATTR_PARAM_CBANK
	.align		4
        /*00d4*/ 	.byte	0x04, 0x0a
        /*00d6*/ 	.short	(.L_29 - .L_28)
	.align		4
.L_28:
        /*00d8*/ 	.word	index@(.nv.constant0._Z7softmaxILi128EEvPfS0_S0_Pii)
        /*00dc*/ 	.short	0x0380
        /*00de*/ 	.short	0x0024


	//----- nvinfo : EIATTR_SW_WAR
	.align		4
.L_29:
        /*00e0*/ 	.byte	0x04, 0x36
        /*00e2*/ 	.short	(.L_31 - .L_30)
.L_30:
        /*00e4*/ 	.word	0x00000008
.L_31:


//--------------------- .nv.callgraph             --------------------------
	.section	.nv.callgraph,"",@"SHT_CUDA_CALLGRAPH"
	.align	4
	.sectionentsize	8
	.align		4
        /*0000*/ 	.word	0x00000000
	.align		4
        /*0004*/ 	.word	0xffffffff
	.align		4
        /*0008*/ 	.word	0x00000000
	.align		4
        /*000c*/ 	.word	0xfffffffe
	.align		4
        /*0010*/ 	.word	0x00000000
	.align		4
        /*0014*/ 	.word	0xfffffffd
	.align		4
        /*0018*/ 	.word	0x00000000
	.align		4
        /*001c*/ 	.word	0xfffffffc


//--------------------- .text._Z7softmaxILi128EEvPfS0_S0_Pii --------------------------
	.section	.text._Z7softmaxILi128EEvPfS0_S0_Pii,"ax",@progbits
	.align	128
        .global         _Z7softmaxILi128EEvPfS0_S0_Pii
        .type           _Z7softmaxILi128EEvPfS0_S0_Pii,@function
        .size           _Z7softmaxILi128EEvPfS0_S0_Pii,(.L_x_22 - _Z7softmaxILi128EEvPfS0_S0_Pii)
        .other          _Z7softmaxILi128EEvPfS0_S0_Pii,@"STO_CUDA_ENTRY STV_DEFAULT"
_Z7softmaxILi128EEvPfS0_S0_Pii:
.text._Z7softmaxILi128EEvPfS0_S0_Pii:
[----:B------:R-:W-:Y:S01]  /*0000*/  LDC R1, c[0x0][0x37c] ;  /* 0x0000df00ff017b82 */ /* 0x000fe20000000800 */
[----:B------:R-:W0:Y:S01]  /*0010*/  S2R R0, SR_TID.X ;  /* 0x0000000000007919 */ /* 0x000e220000002100 */
[----:B------:R-:W0:Y:S01]  /*0020*/  LDCU UR4, c[0x0][0x360] ;  /* 0x00006c00ff0477ac */ /* 0x000e220008000800 */
[----:B------:R-:W0:Y:S01]  /*0030*/  S2R R3, SR_CTAID.X ;  /* 0x0000000000037919 */ /* 0x000e220000002500 */
[----:B------:R-:W1:Y:S01]  /*0040*/  LDCU UR5, c[0x0][0x3a0] ;  /* 0x00007400ff0577ac */ /* 0x000e620008000800 */
[----:B0-----:R-:W-:-:S05]  /*0050*/  IMAD R2, R3, UR4, R0 ;  /* 0x0000000403027c24 */ /* 0x001fca000f8e0200 */
[----:B-1----:R-:W-:Y:S01]  /*0060*/  ISETP.GE.AND P0, PT, R2, UR5, PT ;  /* 0x0000000502007c0c */ /* 0x002fe2000bf06270 */
[----:B------:R-:W0:-:S12]  /*0070*/  LDCU.64 UR4, c[0x0][0x358] ;  /* 0x00006b00ff0477ac */ /* 0x000e180008000a00 */
[----:B------:R-:W1:Y:S02]  /*0080*/  @!P0 LDC.64 R4, c[0x0][0x380] ;  /* 0x0000e000ff048b82 */ /* 0x000e640000000a00 */
[----:B-1----:R-:W-:-:S06]  /*0090*/  @!P0 IMAD.WIDE R4, R2, 0x4, R4 ;  /* 0x0000000402048825 */ /* 0x002fcc00078e0204 */
[----:B0-----:R-:W2:Y:S01]  /*00a0*/  @!P0 LDG.E R4, desc[UR4][R4.64] ;  /* 0x0000000404048981 */ /* 0x001ea2000c1e1900 */
[----:B------:R-:W-:Y:S01]  /*00b0*/  @!P0 IMAD.MOV.U32 R3, RZ, RZ, 0x3bbb989d ;  /* 0x3bbb989dff038424 */ /* 0x000fe200078e00ff */
[----:B------:R-:W-:Y:S01]  /*00c0*/  BSSY B0, `(.L_x_0) ;  /* 0x0000038000007945 */ /* 0x000fe20003800000 */
[----:B------:R-:W-:Y:S02]  /*00d0*/  @!P0 IMAD.MOV.U32 R6, RZ, RZ, 0x437c0000 ;  /* 0x437c0000ff068424 */ /* 0x000fe400078e00ff */
[----:B--2---:R-:W-:-:S04]  /*00e0*/  @!P0 FFMA.SAT R3, R4, R3, 0.5 ;  /* 0x3f00000004038423 */ /* 0x004fc80000002003 */
[----:B------:R-:W-:-:S04]  /*00f0*/  @!P0 FFMA.RM R6, R3, R6, 12582913 ;  /* 0x4b40000103068423 */ /* 0x000fc80000004006 */
[C---:B------:R-:W-:Y:S01]  /*0100*/  @!P0 FADD R3, R6.reuse, -12583039 ;  /* 0xcb40007f06038421 */ /* 0x040fe20000000000 */
[----:B------:R-:W-:-:S03]  /*0110*/  @!P0 IMAD.SHL.U32 R6, R6, 0x800000, RZ ;  /* 0x0080000006068824 */ /* 0x000fc600078e00ff */
[----:B------:R-:W-:-:S04]  /*0120*/  @!P0 FFMA R3, R4, 1.4426950216293334961, -R3 ;  /* 0x3fb8aa3b04038823 */ /* 0x000fc80000000803 */
[----:B------:R-:W-:Y:S01]  /*0130*/  @!P0 FFMA R7, R4, 1.925963033500011079e-08, R3 ;  /* 0x32a5706004078823 */ /* 0x000fe20000000003 */
[----:B------:R-:W-:-:S05]  /*0140*/  IMAD.MOV.U32 R3, RZ, RZ, RZ ;  /* 0x000000ffff037224 */ /* 0x000fca00078e00ff */
[----:B------:R-:W0:Y:S02]  /*0150*/  @!P0 MUFU.EX2 R7, R7 ;  /* 0x0000000700078308 */ /* 0x000e240000000800 */
[----:B0-----:R-:W-:-:S05]  /*0160*/  @!P0 FMUL R3, R6, R7 ;  /* 0x0000000706038220 */ /* 0x001fca0000400000 */
[----:B------:R-:W0:Y:S02]  /*0170*/  SHFL.BFLY PT, R4, R3, 0x10, 0x1f ;  /* 0x0e001f0003047f89 */ /* 0x000e2400000e0000 */
[----:B0-----:R-:W-:-:S05]  /*0180*/  FADD R5, R4, R3 ;  /* 0x0000000304057221 */ /* 0x001fca0000000000 */
[----:B------:R-:W0:Y:S02]  /*0190*/  SHFL.BFLY PT, R4, R5, 0x8, 0x1f ;  /* 0x0d001f0005047f89 */ /* 0x000e2400000e0000 */
[----:B0-----:R-:W-:Y:S01]  /*01a0*/  FADD R6, R5, R4 ;  /* 0x0000000405067221 */ /* 0x001fe20000000000 */
[----:B------:R-:W-:-:S04]  /*01b0*/  LOP3.LUT P1, R4, R0, 0x1f, RZ, 0xc0, !PT ;  /* 0x0000001f00047812 */ /* 0x000fc8000782c0ff */
[----:B------:R-:W0:Y:S09]  /*01c0*/  SHFL.BFLY PT, R9, R6, 0x4, 0x1f ;  /* 0x0c801f0006097f89 */ /* 0x000e3200000e0000 */
[----:B------:R-:W1:Y:S01]  /*01d0*/  @!P1 S2R R11, SR_CgaCtaId ;  /* 0x00000000000b9919 */ /* 0x000e620000008800 */
[----:B------:R-:W-:Y:S01]  /*01e0*/  @!P1 MOV R10, 0x400 ;  /* 0x00000400000a9802 */ /* 0x000fe20000000f00 */
[----:B0-----:R-:W-:-:S05]  /*01f0*/  FADD R9, R6, R9 ;  /* 0x0000000906097221 */ /* 0x001fca0000000000 */
[----:B------:R-:W0:Y:S01]  /*0200*/  SHFL.BFLY PT, R8, R9, 0x2, 0x1f ;  /* 0x0c401f0009087f89 */ /* 0x000e2200000e0000 */
[----:B-1----:R-:W-:-:S04]  /*0210*/  @!P1 LEA R11, R11, R10, 0x18 ;  /* 0x0000000a0b0b9211 */ /* 0x002fc800078ec0ff */
[----:B------:R-:W-:Y:S01]  /*0220*/  @!P1 LEA.HI R11, R0, R11, RZ, 0x1d ;  /* 0x0000000b000b9211 */ /* 0x000fe200078fe8ff */
[----:B0-----:R-:W-:-:S05]  /*0230*/  FADD R8, R9, R8 ;  /* 0x0000000809087221 */ /* 0x001fca0000000000 */
[----:B------:R-:W0:Y:S02]  /*0240*/  SHFL.BFLY PT, R7, R8, 0x1, 0x1f ;  /* 0x0c201f0008077f89 */ /* 0x000e2400000e0000 */
[----:B0-----:R-:W-:-:S05]  /*0250*/  FADD R10, R8, R7 ;  /* 0x00000007080a7221 */ /* 0x001fca0000000000 */
[----:B------:R0:W-:Y:S01]  /*0260*/  @!P1 STS [R11], R10 ;  /* 0x0000000a0b009388 */ /* 0x0001e20000000800 */
[----:B------:R-:W-:Y:S01]  /*0270*/  BAR.SYNC.DEFER_BLOCKING 0x0 ;  /* 0x0000000000007b1d */ /* 0x000fe20000010000 */
[----:B------:R-:W-:-:S13]  /*0280*/  ISETP.GT.U32.AND P1, PT, R0, 0x1f, PT ;  /* 0x0000001f0000780c */ /* 0x000fda0003f24070 */
[----:B0-----:R-:W-:Y:S05]  /*0290*/  @P1 BRA `(.L_x_1) ;  /* 0x0000000000681947 */ /* 0x001fea0003800000 */
[----:B------:R-:W-:Y:S01]  /*02a0*/  ISETP.GT.U32.AND P1, PT, R4, 0x3, PT ;  /* 0x000000030400780c */ /* 0x000fe20003f24070 */
[----:B------:R-:W-:-:S12]  /*02b0*/  UMOV UR6, 0xffffffff ;  /* 0xffffffff00067882 */ /* 0x000fd80000000000 */
[----:B------:R-:W0:Y:S01]  /*02c0*/  @!P1 S2R R6, SR_CgaCtaId ;  /* 0x0000000000069919 */ /* 0x000e220000008800 */
[----:B------:R-:W-:-:S04]  /*02d0*/  @!P1 MOV R5, 0x400 ;  /* 0x0000040000059802 */ /* 0x000fc80000000f00 */
[----:B0-----:R-:W-:Y:S01]  /*02e0*/  @!P1 LEA R7, R6, R5, 0x18 ;  /* 0x0000000506079211 */ /* 0x001fe200078ec0ff */
[----:B------:R-:W-:-:S04]  /*02f0*/  IMAD.MOV.U32 R5, RZ, RZ, RZ ;  /* 0x000000ffff057224 */ /* 0x000fc800078e00ff */
[----:B------:R-:W-:-:S05]  /*0300*/  @!P1 IMAD R6, R4, 0x4, R7 ;  /* 0x0000000404069824 */ /* 0x000fca00078e0207 */
[----:B------:R0:W1:Y:S01]  /*0310*/  @!P1 LDS R5, [R6] ;  /* 0x0000000006059984 */ /* 0x0000620000000800 */
[----:B------:R-:W-:Y:S01]  /*0320*/  ISETP.NE.AND P1, PT, R4, RZ, PT ;  /* 0x000000ff0400720c */ /* 0x000fe20003f25270 */
[----:B------:R-:W-:-:S12]  /*0330*/  BRA.DIV UR6, `(.L_x_2) ;  /* 0x0000000206b47947 */ /* 0x000fd8000b800000 */
[----:B-1----:R-:W1:Y:S02]  /*0340*/  SHFL.BFLY PT, R4, R5, 0x2, 0x1f ;  /* 0x0c401f0005047f89 */ /* 0x002e6400000e0000 */
[----:B-1----:R-:W-:-:S05]  /*0350*/  FADD R4, R4, R5 ;  /* 0x0000000504047221 */ /* 0x002fca0000000000 */
[----:B------:R1:W2:Y:S02]  /*0360*/  SHFL.BFLY PT, R7, R4, 0x1, 0x1f ;  /* 0x0c201f0004077f89 */ /* 0x0002a400000e0000 */
.L_x_9:
[----:B--2---:R-:W-:Y:S01]  /*0370*/  FADD R7, R4, R7 ;  /* 0x0000000704077221 */ /* 0x004fe20000000000 */
[----:B------:R-:W-:Y:S06]  /*0380*/  @P1 BRA `(.L_x_1) ;  /* 0x00000000002c1947 */ /* 0x000fec0003800000 */
[----:B-1----:R-:W1:Y:S01]  /*0390*/  LDC.64 R4, c[0x0][0x390] ;  /* 0x0000e400ff047b82 */ /* 0x002e620000000a00 */
[----:B------:R-:W-:Y:S01]  /*03a0*/  ISETP.NE.AND P1, PT, R0, RZ, PT ;  /* 0x000000ff0000720c */ /* 0x000fe20003f25270 */
[----:B-1----:R2:W5:Y:S01]  /*03b0*/  ATOMG.E.ADD.F32.FTZ.RN.STRONG.GPU PT, RZ, desc[UR4][R4.64], R7 ;  /* 0x8000000704ff79a3 */ /* 0x002562000c1ef304 */
[----:B------:R-:W-:Y:S06]  /*03c0*/  MEMBAR.SC.GPU ;  /* 0x0000000000007992 */ /* 0x000fec0000002000 */
[----:B------:R-:W-:-:S00]  /*03d0*/  ERRBAR ;  /* 0x00000000000079ab */ /* 0x000fc00000000000 */
[----:B------:R-:W-:Y:S06]  /*03e0*/  CGAERRBAR ;  /* 0x00000000000075ab */ /* 0x000fec0000000000 */
[----:B------:R-:W-:Y:S01]  /*03f0*/  CCTL.IVALL ;  /* 0x00000000ff00798f */ /* 0x000fe20002000000 */
[----:B------:R-:W-:Y:S05]  /*0400*/  @P1 BRA `(.L_x_1) ;  /* 0x00000000000c1947 */ /* 0x000fea0003800000 */
[----:B--2---:R-:W1:Y:S01]  /*0410*/  LDC.64 R4, c[0x0][0x398] ;  /* 0x0000e600ff047b82 */ /* 0x004e620000000a00 */
[----:B------:R-:W-:-:S05]  /*0420*/  HFMA2 R7, -RZ, RZ, 0, 5.9604644775390625e-08 ;  /* 0x00000001ff077431 */ /* 0x000fca00000001ff */
[----:B-1----:R3:W5:Y:S02]  /*0430*/  ATOMG.E.ADD.STRONG.GPU PT, RZ, desc[UR4][R4.64], R7 ;  /* 0x8000000704ff79a8 */ /* 0x00276400081ef104 */
.L_x_1:
[----:B------:R-:W-:Y:S05]  /*0440*/  BSYNC B0 ;  /* 0x0000000000007941 */ /* 0x000fea0003800000 */
.L_x_0:
[----:B--23--:R-:W2:Y:S01]  /*0450*/  LDC R5, c[0x0][0x370] ;  /* 0x0000dc00ff057b82 */ /* 0x00cea20000000800 */
[----:B------:R-:W-:Y:S07]  /*0460*/  BSSY B0, `(.L_x_3) ;  /* 0x0000006000007945 */ /* 0x000fee0003800000 */
[----:B0-----:R-:W0:Y:S02]  /*0470*/  LDC.64 R6, c[0x0][0x398] ;  /* 0x0000e600ff067b82 */ /* 0x001e240000000a00 */
.L_x_4:
[----:B------:R-:W-:Y:S05]  /*0480*/  YIELD ;  /* 0x0000000000007946 */ /* 0x000fea0003800000 */
[----:B0-----:R-:W2:Y:S02]  /*0490*/  ATOMG.E.OR.STRONG.GPU PT, R0, desc[UR4][R6.64], RZ ;  /* 0x800000ff060079a8 */ /* 0x001ea4000b1ef104 */
[----:B--2---:R-:W-:-:S13]  /*04a0*/  ISETP.NE.AND P1, PT, R0, R5, PT ;  /* 0x000000050000720c */ /* 0x004fda0003f25270 */
[----:B------:R-:W-:Y:S05]  /*04b0*/  @P1 BRA `(.L_x_4) ;  /* 0xfffffffc00f01947 */ /* 0x000fea000383ffff */
[----:B------:R-:W-:Y:S05]  /*04c0*/  BSYNC B0 ;  /* 0x0000000000007941 */ /* 0x000fea0003800000 */
.L_x_3:
[----:B------:R-:W-:Y:S05]  /*04d0*/  @P0 EXIT ;  /* 0x000000000000094d */ /* 0x000fea0003800000 */
[----:B-1----:R-:W0:Y:S02]  /*04e0*/  LDC.64 R4, c[0x0][0x390] ;  /* 0x0000e400ff047b82 */ /* 0x002e240000000a00 */
[----:B0-----:R-:W2:Y:S01]  /*04f0*/  LDG.E R6, desc[UR4][R4.64] ;  /* 0x0000000404067981 */ /* 0x001ea2000c1e1900 */
[----:B------:R-:W-:Y:S01]  /*0500*/  BSSY.RECONVERGENT B0, `(.L_x_5) ;  /* 0x000000c000007945 */ /* 0x000fe20003800200 */
[----:B--2---:R-:W0:Y:S08]  /*0510*/  MUFU.RCP R7, R6 ;  /* 0x0000000600077308 */ /* 0x004e300000001000 */
[----:B------:R-:W1:Y:S01]  /*0520*/  FCHK P0, R3, R6 ;  /* 0x0000000603007302 */ /* 0x000e620000000000 */
[----:B0-----:R-:W-:-:S04]  /*0530*/  FFMA R0, -R6, R7, 1 ;  /* 0x3f80000006007423 */ /* 0x001fc80000000107 */
[----:B------:R-:W-:-:S04]  /*0540*/  FFMA R0, R7, R0, R7 ;  /* 0x0000000007007223 */ /* 0x000fc80000000007 */
[----:B------:R-:W-:-:S04]  /*0550*/  FFMA R7, R0, R3, RZ ;  /* 0x0000000300077223 */ /* 0x000fc800000000ff */
[----:B------:R-:W-:-:S04]  /*0560*/  FFMA R8, -R6, R7, R3 ;  /* 0x0000000706087223 */ /* 0x000fc80000000103 */
[----:B------:R-:W-:Y:S01]  /*0570*/  FFMA R7, R0, R8, R7 ;  /* 0x0000000800077223 */ /* 0x000fe20000000007 */
[----:B-1----:R-:W-:Y:S06]  /*0580*/  @!P0 BRA `(.L_x_6) ;  /* 0x00000000000c8947 */ /* 0x002fec0003800000 */
[----:B------:R-:W-:-:S07]  /*0590*/  MOV R4, 0x5b0 ;  /* 0x000005b000047802 */ /* 0x000fce0000000f00 */
[----:B-----5:R-:W-:Y:S05]  /*05a0*/  CALL.REL.NOINC `($__internal_0_$__cuda_sm3x_div_rn_noftz_f32_slowpath) ;  /* 0x0000000000507944 */ /* 0x020fea0003c00000 */
[----:B------:R-:W-:-:S07]  /*05b0*/  IMAD.MOV.U32 R7, RZ, RZ, R0 ;  /* 0x000000ffff077224 */ /* 0x000fce00078e0000 */
.L_x_6:
[----:B------:R-:W-:Y:S05]  /*05c0*/  BSYNC.RECONVERGENT B0 ;  /* 0x0000000000007941 */ /* 0x000fea0003800200 */
.L_x_5:
[----:B------:R-:W0:Y:S02]  /*05d0*/  LDC.64 R4, c[0x0][0x388] ;  /* 0x0000e200ff047b82 */ /* 0x000e240000000a00 */
[----:B0-----:R-:W-:-:S05]  /*05e0*/  IMAD.WIDE R2, R2, 0x4, R4 ;  /* 0x0000000402027825 */ /* 0x001fca00078e0204 */
[----:B------:R-:W-:Y:S01]  /*05f0*/  STG.E desc[UR4][R2.64], R7 ;  /* 0x0000000702007986 */ /* 0x000fe2000c101904 */
[----:B------:R-:W-:Y:S05]  /*0600*/  EXIT ;  /* 0x000000000000794d */ /* 0x000fea0003800000 */
.L_x_2:
[----:B------:R-:W-:Y:S02]  /*0610*/  IMAD.MOV.U32 R8, RZ, RZ, 0x2 ;  /* 0x00000002ff087424 */ /* 0x000fe400078e00ff */
[----:B------:R-:W-:Y:S02]  /*0620*/  IMAD.MOV.U32 R9, RZ, RZ, 0x1f ;  /* 0x0000001fff097424 */ /* 0x000fe400078e00ff */
[----:B0-----:R-:W-:-:S07]  /*0630*/  IMAD.MOV.U32 R6, RZ, RZ, -0x1 ;  /* 0xffffffffff067424 */ /* 0x001fce00078e00ff */
[----:B-1----:R-:W-:Y:S05]  /*0640*/  WARPSYNC.COLLECTIVE R6, `(.L_x_7) ;  /* 0x0000000006087348 */ /* 0x002fea0003c00000 */
[----:B-1----:R0:W1:Y:S02]  /*0650*/  SHFL.BFLY P2, R7, R5, R8, R9 ;  /* 0x0c00000805077389 */ /* 0x0020640000040009 */
[----:B01----:R-:W-:Y:S05]  /*0660*/  ENDCOLLECTIVE ;  /* 0x000000000000791b */ /* 0x003fea0003800000 */
.L_x_7:
[----:B------:R-:W-:Y:S02]  /*0670*/  IMAD.MOV.U32 R8, RZ, RZ, 0x1 ;  /* 0x00000001ff087424 */ /* 0x000fe400078e00ff */
[----:B------:R-:W-:-:S04]  /*0680*/  IMAD.MOV.U32 R4, RZ, RZ, R7 ;  /* 0x000000ffff047224 */ /* 0x000fc800078e0007 */
[----:B------:R-:W-:-:S05]  /*0690*/  FADD R4, R4, R5 ;  /* 0x0000000504047221 */ /* 0x000fca0000000000 */
[----:B------:R-:W-:-:S07]  /*06a0*/  MOV R5, R4 ;  /* 0x0000000400057202 */ /* 0x000fce0000000f00 */
[----:B------:R-:W-:Y:S05]  /*06b0*/  WARPSYNC.COLLECTIVE R6, `(.L_x_8) ;  /* 0x0000000006087348 */ /* 0x000fea0003c00000 */
[----:B------:R0:W1:Y:S02]  /*06c0*/  SHFL.BFLY P2, R7, R5, R8, R9 ;  /* 0x0c00000805077389 */ /* 0x0000640000040009 */
[----:B01----:R-:W-:Y:S05]  /*06d0*/  ENDCOLLECTIVE ;  /* 0x000000000000791b */ /* 0x003fea0003800000 */
.L_x_8:
[----:B------:R-:W-:Y:S05]  /*06e0*/  BRA `(.L_x_9) ;  /* 0xfffffffc00207947 */ /* 0x000fea000383ffff */
        .weak           $__internal_0_$__cuda_sm3x_div_rn_noftz_f32_slowpath
        .type           $__internal_0_$__cuda_sm3x_div_rn_noftz_f32_slowpath,@function
        .size           $__internal_0_$__cuda_sm3x_div_rn_noftz_f32_slowpath,(.L_x_22 - $__internal_0_$__cuda_sm3x_div_rn_noftz_f32_slowpath)
$__internal_0_$__cuda_sm3x_div_rn_noftz_f32_slowpath:
[----:B------:R-:W-:Y:S01]  /*06f0*/  SHF.R.U32.HI R5, RZ, 0x17, R6 ;  /* 0x00000017ff057819 */ /* 0x000fe20000011606 */
[----:B------:R-:W-:Y:S01]  /*0700*/  BSSY.RECONVERGENT B1, `(.L_x_10) ;  /* 0x0000063000017945 */ /* 0x000fe20003800200 */
[----:B------:R-:W-:Y:S02]  /*0710*/  SHF.R.U32.HI R0, RZ, 0x17, R3 ;  /* 0x00000017ff007819 */ /* 0x000fe40000011603 */
[----:B------:R-:W-:Y:S02]  /*0720*/  LOP3.LUT R5, R5, 0xff, RZ, 0xc0, !PT ;  /* 0x000000ff05057812 */ /* 0x000fe400078ec0ff */
[----:B------:R-:W-:-:S03]  /*0730*/  LOP3.LUT R10, R0, 0xff, RZ, 0xc0, !PT ;  /* 0x000000ff000a7812 */ /* 0x000fc600078ec0ff */
[----:B------:R-:W-:Y:S02]  /*0740*/  VIADD R8, R5, 0xffffffff ;  /* 0xffffffff05087836 */ /* 0x000fe40000000000 */
[----:B------:R-:W-:-:S03]  /*0750*/  VIADD R9, R10, 0xffffffff ;  /* 0xffffffff0a097836 */ /* 0x000fc60000000000 */
[----:B------:R-:W-:-:S04]  /*0760*/  ISETP.GT.U32.AND P0, PT, R8, 0xfd, PT ;  /* 0x000000fd0800780c */ /* 0x000fc80003f04070 */
[----:B------:R-:W-:-:S13]  /*0770*/  ISETP.GT.U32.OR P0, PT, R9, 0xfd, P0 ;  /* 0x000000fd0900780c */ /* 0x000fda0000704470 */
[----:B------:R-:W-:Y:S01]  /*0780*/  @!P0 IMAD.MOV.U32 R7, RZ, RZ, RZ ;  /* 0x000000ffff078224 */ /* 0x000fe200078e00ff */
[----:B------:R-:W-:Y:S06]  /*0790*/  @!P0 BRA `(.L_x_11) ;  /* 0x0000000000608947 */ /* 0x000fec0003800000 */
[----:B------:R-:W-:Y:S02]  /*07a0*/  FSETP.GTU.FTZ.AND P0, PT, |R3|, +INF , PT ;  /* 0x7f8000000300780b */ /* 0x000fe40003f1c200 */
[----:B------:R-:W-:Y:S02]  /*07b0*/  FSETP.GTU.FTZ.AND P1, PT, |R6|, +INF , PT ;  /* 0x7f8000000600780b */ /* 0x000fe40003f3c200 */
[----:B------:R-:W-:Y:S02]  /*07c0*/  MOV R0, R6 ;  /* 0x0000000600007202 */ /* 0x000fe40000000f00 */
[----:B------:R-:W-:-:S13]  /*07d0*/  PLOP3.LUT P0, PT, P0, P1, PT, 0xf8, 0x8f ;  /* 0x00000000008f781c */ /* 0x000fda0000703f70 */
[----:B------:R-:W-:Y:S05]  /*07e0*/  @P0 BRA `(.L_x_12) ;  /* 0x00000004004c0947 */ /* 0x000fea0003800000 */
[----:B------:R-:W-:-:S13]  /*07f0*/  LOP3.LUT P0, RZ, R6, 0x7fffffff, R3, 0xc8, !PT ;  /* 0x7fffffff06ff7812 */ /* 0x000fda000780c803 */
[----:B------:R-:W-:Y:S05]  /*0800*/  @!P0 BRA `(.L_x_13) ;  /* 0x00000004003c8947 */ /* 0x000fea0003800000 */
[C---:B------:R-:W-:Y:S02]  /*0810*/  FSETP.NEU.FTZ.AND P2, PT, |R3|.reuse, +INF , PT ;  /* 0x7f8000000300780b */ /* 0x040fe40003f5d200 */
[----:B------:R-:W-:Y:S02]  /*0820*/  FSETP.NEU.FTZ.AND P1, PT, |R0|, +INF , PT ;  /* 0x7f8000000000780b */ /* 0x000fe40003f3d200 */
[----:B------:R-:W-:-:S11]  /*0830*/  FSETP.NEU.FTZ.AND P0, PT, |R3|, +INF , PT ;  /* 0x7f8000000300780b */ /* 0x000fd60003f1d200 */
[----:B------:R-:W-:Y:S05]  /*0840*/  @!P1 BRA !P2, `(.L_x_13) ;  /* 0x00000004002c9947 */ /* 0x000fea0005000000 */
[----:B------:R-:W-:-:S04]  /*0850*/  LOP3.LUT P2, RZ, R3, 0x7fffffff, RZ, 0xc0, !PT ;  /* 0x7fffffff03ff7812 */ /* 0x000fc8000784c0ff */
[----:B------:R-:W-:-:S13]  /*0860*/  PLOP3.LUT P1, PT, P1, P2, PT, 0x2f, 0xf2 ;  /* 0x0000000000f2781c */ /* 0x000fda0000f24577 */
[----:B------:R-:W-:Y:S05]  /*0870*/  @P1 BRA `(.L_x_14) ;  /* 0x0000000400181947 */ /* 0x000fea0003800000 */
[----:B------:R-:W-:-:S04]  /*0880*/  LOP3.LUT P1, RZ, R6, 0x7fffffff, RZ, 0xc0, !PT ;  /* 0x7fffffff06ff7812 */ /* 0x000fc8000782c0ff */
[----:B------:R-:W-:-:S13]  /*0890*/  PLOP3.LUT P0, PT, P0, P1, PT, 0x2f, 0xf2 ;  /* 0x0000000000f2781c */ /* 0x000fda0000702577 */
[----:B------:R-:W-:Y:S05]  /*08a0*/  @P0 BRA `(.L_x_15) ;  /* 0x0000000400000947 */ /* 0x000fea0003800000 */
[----:B------:R-:W-:Y:S02]  /*08b0*/  ISETP.GE.AND P0, PT, R9, RZ, PT ;  /* 0x000000ff0900720c */ /* 0x000fe40003f06270 */
[----:B------:R-:W-:-:S11]  /*08c0*/  ISETP.GE.AND P1, PT, R8, RZ, PT ;  /* 0x000000ff0800720c */ /* 0x000fd60003f26270 */
[----:B------:R-:W-:Y:S02]  /*08d0*/  @P0 IMAD.MOV.U32 R7, RZ, RZ, RZ ;  /* 0x000000ffff070224 */ /* 0x000fe400078e00ff */
[----:B------:R-:W-:Y:S01]  /*08e0*/  @!P0 FFMA R3, R3, 1.84467440737095516160e+19, RZ ;  /* 0x5f80000003038823 */ /* 0x000fe200000000ff */
[----:B------:R-:W-:Y:S02]  /*08f0*/  @!P0 IMAD.MOV.U32 R7, RZ, RZ, -0x40 ;  /* 0xffffffc0ff078424 */ /* 0x000fe400078e00ff */
[----:B------:R-:W-:Y:S02]  /*0900*/  @!P1 FFMA R6, R0, 1.84467440737095516160e+19, RZ ;  /* 0x5f80000000069823 */ /* 0x000fe400000000ff */
[----:B------:R-:W-:-:S07]  /*0910*/  @!P1 VIADD R7, R7, 0x40 ;  /* 0x0000004007079836 */ /* 0x000fce0000000000 */
.L_x_11:
[----:B------:R-:W-:Y:S01]  /*0920*/  LEA R9, R5, 0xc0800000, 0x17 ;  /* 0xc080000005097811 */ /* 0x000fe200078eb8ff */
[----:B------:R-:W-:Y:S04]  /*0930*/  BSSY.RECONVERGENT B2, `(.L_x_16) ;  /* 0x0000036000027945 */ /* 0x000fe80003800200 */
[----:B------:R-:W-:Y:S01]  /*0940*/  IMAD.IADD R9, R6, 0x1, -R9 ;  /* 0x0000000106097824 */ /* 0x000fe200078e0a09 */
[----:B------:R-:W-:-:S03]  /*0950*/  IADD3 R6, PT, PT, R10, -0x7f, RZ ;  /* 0xffffff810a067810 */ /* 0x000fc60007ffe0ff */
[----:B------:R-:W0:Y:S01]  /*0960*/  MUFU.RCP R8, R9 ;  /* 0x0000000900087308 */ /* 0x000e220000001000 */
[----:B------:R-:W-:Y:S01]  /*0970*/  FADD.FTZ R11, -R9, -RZ ;  /* 0x800000ff090b7221 */ /* 0x000fe20000010100 */
[C---:B------:R-:W-:Y:S01]  /*0980*/  IMAD R0, R6.reuse, -0x800000, R3 ;  /* 0xff80000006007824 */ /* 0x040fe200078e0203 */
[----:B------:R-:W-:-:S05]  /*0990*/  IADD3 R6, PT, PT, R6, 0x7f, -R5 ;  /* 0x0000007f06067810 */ /* 0x000fca0007ffe805 */
[----:B------:R-:W-:Y:S02]  /*09a0*/  IMAD.IADD R6, R6, 0x1, R7 ;  /* 0x0000000106067824 */ /* 0x000fe400078e0207 */
[----:B0-----:R-:W-:-:S04]  /*09b0*/  FFMA R13, R8, R11, 1 ;  /* 0x3f800000080d7423 */ /* 0x001fc8000000000b */
[----:B------:R-:W-:-:S04]  /*09c0*/  FFMA R10, R8, R13, R8 ;  /* 0x0000000d080a7223 */ /* 0x000fc80000000008 */
[----:B------:R-:W-:-:S04]  /*09d0*/  FFMA R3, R0, R10, RZ ;  /* 0x0000000a00037223 */ /* 0x000fc800000000ff */
[----:B------:R-:W-:-:S04]  /*09e0*/  FFMA R8, R11, R3, R0 ;  /* 0x000000030b087223 */ /* 0x000fc80000000000 */
[----:B------:R-:W-:-:S04]  /*09f0*/  FFMA R13, R10, R8, R3 ;  /* 0x000000080a0d7223 */ /* 0x000fc80000000003 */
[----:B------:R-:W-:-:S04]  /*0a00*/  FFMA R8, R11, R13, R0 ;  /* 0x0000000d0b087223 */ /* 0x000fc80000000000 */
[----:B------:R-:W-:-:S05]  /*0a10*/  FFMA R0, R10, R8, R13 ;  /* 0x000000080a007223 */ /* 0x000fca000000000d */
[----:B------:R-:W-:-:S04]  /*0a20*/  SHF.R.U32.HI R3, RZ, 0x17, R0 ;  /* 0x00000017ff037819 */ /* 0x000fc80000011600 */
[----:B------:R-:W-:-:S05]  /*0a30*/  LOP3.LUT R3, R3, 0xff, RZ, 0xc0, !PT ;  /* 0x000000ff03037812 */ /* 0x000fca00078ec0ff */
[----:B------:R-:W-:-:S04]  /*0a40*/  IMAD.IADD R7, R3, 0x1, R6 ;  /* 0x0000000103077824 */ /* 0x000fc800078e0206 */
[----:B------:R-:W-:-:S05]  /*0a50*/  VIADD R3, R7, 0xffffffff ;  /* 0xffffffff07037836 */ /* 0x000fca0000000000 */
[----:B------:R-:W-:-:S13]  /*0a60*/  ISETP.GE.U32.AND P0, PT, R3, 0xfe, PT ;  /* 0x000000fe0300780c */ /* 0x000fda0003f06070 */
[----:B------:R-:W-:Y:S05]  /*0a70*/  @!P0 BRA `(.L_x_17) ;  /* 0x0000000000808947 */ /* 0x000fea0003800000 */
[----:B------:R-:W-:-:S13]  /*0a80*/  ISETP.GT.AND P0, PT, R7, 0xfe, PT ;  /* 0x000000fe0700780c */ /* 0x000fda0003f04270 */
[----:B------:R-:W-:Y:S05]  /*0a90*/  @P0 BRA `(.L_x_18) ;  /* 0x00000000006c0947 */ /* 0x000fea0003800000 */
[----:B------:R-:W-:-:S13]  /*0aa0*/  ISETP.GE.AND P0, PT, R7, 0x1, PT ;  /* 0x000000010700780c */ /* 0x000fda0003f06270 */
[----:B------:R-:W-:Y:S05]  /*0ab0*/  @P0 BRA `(.L_x_19) ;  /* 0x0000000000740947 */ /* 0x000fea0003800000 */
[----:B------:R-:W-:Y:S02]  /*0ac0*/  ISETP.GE.AND P0, PT, R7, -0x18, PT ;  /* 0xffffffe80700780c */ /* 0x000fe40003f06270 */
[----:B------:R-:W-:-:S11]  /*0ad0*/  LOP3.LUT R0, R0, 0x80000000, RZ, 0xc0, !PT ;  /* 0x8000000000007812 */ /* 0x000fd600078ec0ff */
[----:B------:R-:W-:Y:S05]  /*0ae0*/  @!P0 BRA `(.L_x_19) ;  /* 0x0000000000688947 */ /* 0x000fea0003800000 */
[CCC-:B------:R-:W-:Y:S01]  /*0af0*/  FFMA.RZ R3, R10.reuse, R8.reuse, R13.reuse ;  /* 0x000000080a037223 */ /* 0x1c0fe2000000c00d */
[CCC-:B------:R-:W-:Y:S01]  /*0b00*/  FFMA.RM R6, R10.reuse, R8.reuse, R13.reuse ;  /* 0x000000080a067223 */ /* 0x1c0fe2000000400d */
[C---:B------:R-:W-:Y:S02]  /*0b10*/  ISETP.NE.AND P2, PT, R7.reuse, RZ, PT ;  /* 0x000000ff0700720c */ /* 0x040fe40003f45270 */
[----:B------:R-:W-:Y:S02]  /*0b20*/  ISETP.NE.AND P1, PT, R7, RZ, PT ;  /* 0x000000ff0700720c */ /* 0x000fe40003f25270 */
[----:B------:R-:W-:Y:S01]  /*0b30*/  LOP3.LUT R5, R3, 0x7fffff, RZ, 0xc0, !PT ;  /* 0x007fffff03057812 */ /* 0x000fe200078ec0ff */
[----:B------:R-:W-:Y:S01]  /*0b40*/  FFMA.RP R3, R10, R8, R13 ;  /* 0x000000080a037223 */ /* 0x000fe2000000800d */
[C---:B------:R-:W-:Y:S01]  /*0b50*/  VIADD R8, R7.reuse, 0x20 ;  /* 0x0000002007087836 */ /* 0x040fe20000000000 */
[----:B------:R-:W-:Y:S02]  /*0b60*/  IADD3 R7, PT, PT, -R7, RZ, RZ ;  /* 0x000000ff07077210 */ /* 0x000fe40007ffe1ff */
[----:B------:R-:W-:-:S02]  /*0b70*/  LOP3.LUT R5, R5, 0x800000, RZ, 0xfc, !PT ;  /* 0x0080000005057812 */ /* 0x000fc400078efcff */
[----:B------:R-:W-:Y:S02]  /*0b80*/  FSETP.NEU.FTZ.AND P0, PT, R3, R6, PT ;  /* 0x000000060300720b */ /* 0x000fe40003f1d000 */
[----:B------:R-:W-:Y:S02]  /*0b90*/  SHF.L.U32 R8, R5, R8, RZ ;  /* 0x0000000805087219 */ /* 0x000fe400000006ff */
[----:B------:R-:W-:Y:S02]  /*0ba0*/  SEL R6, R7, RZ, P2 ;  /* 0x000000ff07067207 */ /* 0x000fe40001000000 */
[----:B------:R-:W-:Y:S02]  /*0bb0*/  ISETP.NE.AND P1, PT, R8, RZ, P1 ;  /* 0x000000ff0800720c */ /* 0x000fe40000f25270 */
[----:B------:R-:W-:Y:S02]  /*0bc0*/  SHF.R.U32.HI R6, RZ, R6, R5 ;  /* 0x00000006ff067219 */ /* 0x000fe40000011605 */
[----:B------:R-:W-:-:S02]  /*0bd0*/  PLOP3.LUT P0, PT, P0, P1, PT, 0xf8, 0x8f ;  /* 0x00000000008f781c */ /* 0x000fc40000703f70 */
[----:B------:R-:W-:Y:S02]  /*0be0*/  SHF.R.U32.HI R8, RZ, 0x1, R6 ;  /* 0x00000001ff087819 */ /* 0x000fe40000011606 */
[----:B------:R-:W-:-:S04]  /*0bf0*/  SEL R3, RZ, 0x1, !P0 ;  /* 0x00000001ff037807 */ /* 0x000fc80004000000 */
[----:B------:R-:W-:-:S04]  /*0c00*/  LOP3.LUT R3, R3, 0x1, R8, 0xf8, !PT ;  /* 0x0000000103037812 */ /* 0x000fc800078ef808 */
[----:B------:R-:W-:-:S05]  /*0c10*/  LOP3.LUT R3, R3, R6, RZ, 0xc0, !PT ;  /* 0x0000000603037212 */ /* 0x000fca00078ec0ff */
[----:B------:R-:W-:-:S05]  /*0c20*/  IMAD.IADD R3, R8, 0x1, R3 ;  /* 0x0000000108037824 */ /* 0x000fca00078e0203 */
[----:B------:R-:W-:Y:S01]  /*0c30*/  LOP3.LUT R0, R3, R0, RZ, 0xfc, !PT ;  /* 0x0000000003007212 */ /* 0x000fe200078efcff */
[----:B------:R-:W-:Y:S06]  /*0c40*/  BRA `(.L_x_19) ;  /* 0x0000000000107947 */ /* 0x000fec0003800000 */
.L_x_18:
[----:B------:R-:W-:-:S04]  /*0c50*/  LOP3.LUT R0, R0, 0x80000000, RZ, 0xc0, !PT ;  /* 0x8000000000007812 */ /* 0x000fc800078ec0ff */
[----:B------:R-:W-:Y:S01]  /*0c60*/  LOP3.LUT R0, R0, 0x7f800000, RZ, 0xfc, !PT ;  /* 0x7f80000000007812 */ /* 0x000fe200078efcff */
[----:B------:R-:W-:Y:S06]  /*0c70*/  BRA `(.L_x_19) ;  /* 0x0000000000047947 */ /* 0x000fec0003800000 */
.L_x_17:
[----:B------:R-:W-:-:S07]  /*0c80*/  IMAD R0, R6, 0x800000, R0 ;  /* 0x0080000006007824 */ /* 0x000fce00078e0200 */
.L_x_19:
[----:B------:R-:W-:Y:S05]  /*0c90*/  BSYNC.RECONVERGENT B2 ;  /* 0x0000000000027941 */ /* 0x000fea0003800200 */
.L_x_16:
[----:B------:R-:W-:Y:S05]  /*0ca0*/  BRA `(.L_x_20) ;  /* 0x0000000000207947 */ /* 0x000fea0003800000 */
.L_x_15:
[----:B------:R-:W-:-:S04]  /*0cb0*/  LOP3.LUT R0, R6, 0x80000000, R3, 0x48, !PT ;  /* 0x8000000006007812 */ /* 0x000fc800078e4803 */
[----:B------:R-:W-:Y:S01]  /*0cc0*/  LOP3.LUT R0, R0, 0x7f800000, RZ, 0xfc, !PT ;  /* 0x7f80000000007812 */ /* 0x000fe200078efcff */
[----:B------:R-:W-:Y:S06]  /*0cd0*/  BRA `(.L_x_20) ;  /* 0x0000000000147947 */ /* 0x000fec0003800000 */
.L_x_14:
[----:B------:R-:W-:Y:S01]  /*0ce0*/  LOP3.LUT R0, R6, 0x80000000, R3, 0x48, !PT ;  /* 0x8000000006007812 */ /* 0x000fe200078e4803 */
[----:B------:R-:W-:Y:S06]  /*0cf0*/  BRA `(.L_x_20) ;  /* 0x00000000000c7947 */ /* 0x000fec0003800000 */
.L_x_13:
[----:B------:R-:W0:Y:S01]  /*0d00*/  MUFU.RSQ R0, -QNAN ;  /* 0xffc0000000007908 */ /* 0x000e220000001400 */
[----:B------:R-:W-:Y:S05]  /*0d10*/  BRA `(.L_x_20) ;  /* 0x0000000000047947 */ /* 0x000fea0003800000 */
.L_x_12:
[----:B------:R-:W-:-:S07]  /*0d20*/  FADD.FTZ R0, R3, R0 ;  /* 0x0000000003007221 */ /* 0x000fce0000010000 */
.L_x_20:
[----:B------:R-:W-:Y:S05]  /*0d30*/  BSYNC.RECONVERGENT B1 ;  /* 0x0000000000017941 */ /* 0x000fea0003800200 */
.L_x_10:
[----:B------:R-:W-:-:S04]  /*0d40*/  IMAD.MOV.U32 R5, RZ, RZ, 0x0 ;  /* 0x00000000ff057424 */ /* 0x000fc800078e00ff */
[----:B0-----:R-:W-:Y:S05]  /*0d50*/  RET.REL.NODEC R4 `(_Z7softmaxILi128EEvPfS0_S0_Pii) ;  /* 0xfffffff004a87950 */ /* 0x001fea0003c3ffff */
.L_x_21:
[----:B------:R-:W-:-:S00]  /*0d60*/  BRA `(.L_x_21) ;  /* 0xfffffffc00fc7947 */ /* 0x000fc0000383ffff */
[----:B------:R-:W-:-:S00]  /*0d70*/  NOP ;  /* 0x0000000000007918 */ /* 0x000fc00000000000 */
        /* <DEDUP_REMOVED lines=8> */
.L_x_22:


//--------------------- .nv.shared._Z7softmaxILi128EEvPfS0_S0_Pii --------------------------
	.section	.nv.shared._Z7softmaxILi128EEvPfS0_S0_Pii,"aw",@nobits
	.sectionflags	@""
	.align	4
.nv.shared._Z7softmaxILi128EEvPfS0_S0_Pii:
	.zero		1040


//--------------------- .nv.shared.reserved.0     --------------------------
	.section	.nv.shared.reserved.0,"aw",@nobits
	.weak		__nv_reservedSMEM_offset_0_alias
	.size		__nv_reservedSMEM_offset_0_alias, 0, 64
	.other		__nv_reservedSMEM_offset_0_alias,@"STO_CUDA_RESERVED_SHARED STV_DEFAULT"
__nv_reservedSMEM_offset_0_alias:
	.zero		0
	.zero		64


//--------------------- .nv.constant0._Z7softmaxILi128EEvPfS0_S0_Pii --------------------------
	.section	.nv.constant0._Z7softmaxILi128EEvPfS0_S0_Pii,"a",@progbits
	.sectionflags	@""
	.align	4
.nv.constant0._Z7softmaxILi128EEvPfS0_S0_Pii:
	.zero		932


//--------------------- SYMBOLS --------------------------

	.type		.nv.reservedSmem.offset0,@object
	.size		.nv.reservedSmem.offset0,0x4
	.type		.nv.reservedSmem.cap,@object
	.size		.nv.reservedSmem.cap,0x4
